//
// Generated by NVIDIA NVVM Compiler
//
// Compiler Build ID: CL-36424714
// Cuda compilation tools, release 13.0, V13.0.88
// Based on NVVM 20.0.0
//

.version 9.0
.target sm_100
.address_size 64

	// .globl	_Z6kernelPdii
.const .align 8 .b8 cur_row[8000];

.visible .entry _Z6kernelPdii(
	.param .u64 .ptr .align 1 _Z6kernelPdii_param_0,
	.param .u32 _Z6kernelPdii_param_1,
	.param .u32 _Z6kernelPdii_param_2
)
{
	.reg .pred 	%p<10>;
	.reg .b32 	%r<48>;
	.reg .b64 	%rd<41>;
	.reg .b64 	%fd<32>;

	ld.param.u32 	%r19, [_Z6kernelPdii_param_1];
	ld.param.u32 	%r20, [_Z6kernelPdii_param_2];
	mov.u32 	%r1, %nctaid.x;
	mov.u32 	%r21, %nctaid.y;
	mov.u32 	%r22, %ctaid.y;
	mov.u32 	%r23, %tid.y;
	mad.lo.s32 	%r24, %r21, %r22, %r23;
	mov.u32 	%r25, %ntid.x;
	mul.lo.s32 	%r2, %r1, %r25;
	add.s32 	%r3, %r19, 1;
	add.s32 	%r45, %r24, %r3;
	setp.ge.s32 	%p1, %r45, %r20;
	@%p1 bra 	$L__BB0_10;
	mov.u32 	%r26, %ctaid.x;
	mul.lo.s32 	%r27, %r1, %r26;
	mov.u32 	%r28, %tid.x;
	add.s32 	%r29, %r27, %r28;
	cvt.s64.s32 	%rd8, %r19;
	mul.wide.s32 	%rd9, %r19, 8;
	mov.u64 	%rd10, cur_row;
	add.s64 	%rd11, %rd10, %rd9;
	add.s32 	%r5, %r29, %r3;
	add.s32 	%r30, %r28, %r19;
	add.s32 	%r31, %r2, %r27;
	add.s32 	%r32, %r30, %r31;
	add.s32 	%r33, %r32, 1;
	max.s32 	%r34, %r20, %r33;
	not.b32 	%r35, %r31;
	add.s32 	%r36, %r34, %r35;
	sub.s32 	%r37, %r36, %r30;
	setp.ne.s32 	%p2, %r37, 0;
	selp.u32 	%r6, 1, 0, %p2;
	selp.s32 	%r38, -1, 0, %p2;
	add.s32 	%r7, %r37, %r38;
	cvt.s64.s32 	%rd12, %r29;
	add.s64 	%rd1, %rd12, %rd8;
	mul.wide.s32 	%rd13, %r29, 8;
	add.s64 	%rd2, %rd11, %rd13;
	add.s32 	%r8, %r5, %r2;
	mul.wide.s32 	%rd3, %r2, 8;
	add.s64 	%rd4, %rd2, %rd3;
	add.s32 	%r9, %r8, %r2;
	div.u32 	%r40, %r7, %r2;
	add.s32 	%r12, %r40, %r6;
$L__BB0_2:
	ld.param.u64 	%rd38, [_Z6kernelPdii_param_0];
	setp.ge.s32 	%p3, %r5, %r20;
	mul.lo.s32 	%r11, %r45, 1000;
	add.s32 	%r39, %r11, %r19;
	cvta.to.global.u64 	%rd14, %rd38;
	mul.wide.s32 	%rd15, %r39, 8;
	add.s64 	%rd16, %rd14, %rd15;
	ld.global.f64 	%fd2, [%rd16];
	ld.const.f64 	%fd3, [%rd11];
	div.rn.f64 	%fd1, %fd2, %fd3;
	@%p3 bra 	$L__BB0_9;
	and.b32  	%r13, %r12, 3;
	setp.eq.s32 	%p4, %r13, 3;
	mov.u32 	%r46, %r5;
	@%p4 bra 	$L__BB0_7;
	ld.param.u64 	%rd39, [_Z6kernelPdii_param_0];
	ld.const.f64 	%fd4, [%rd2+8];
	mul.f64 	%fd5, %fd1, %fd4;
	cvt.s64.s32 	%rd20, %r11;
	add.s64 	%rd21, %rd1, %rd20;
	cvta.to.global.u64 	%rd22, %rd39;
	shl.b64 	%rd23, %rd21, 3;
	add.s64 	%rd5, %rd22, %rd23;
	ld.global.f64 	%fd6, [%rd5+8];
	sub.f64 	%fd7, %fd6, %fd5;
	st.global.f64 	[%rd5+8], %fd7;
	setp.eq.s32 	%p5, %r13, 0;
	mov.u32 	%r46, %r8;
	@%p5 bra 	$L__BB0_7;
	ld.const.f64 	%fd8, [%rd4+8];
	mul.f64 	%fd9, %fd1, %fd8;
	add.s64 	%rd6, %rd5, %rd3;
	ld.global.f64 	%fd10, [%rd6+8];
	sub.f64 	%fd11, %fd10, %fd9;
	st.global.f64 	[%rd6+8], %fd11;
	setp.eq.s32 	%p6, %r13, 1;
	mov.u32 	%r46, %r9;
	@%p6 bra 	$L__BB0_7;
	add.s32 	%r46, %r9, %r2;
	add.s64 	%rd24, %rd4, %rd3;
	ld.const.f64 	%fd12, [%rd24+8];
	mul.f64 	%fd13, %fd1, %fd12;
	add.s64 	%rd25, %rd6, %rd3;
	ld.global.f64 	%fd14, [%rd25+8];
	sub.f64 	%fd15, %fd14, %fd13;
	st.global.f64 	[%rd25+8], %fd15;
$L__BB0_7:
	setp.lt.u32 	%p7, %r12, 3;
	@%p7 bra 	$L__BB0_9;
$L__BB0_8:
	ld.param.u64 	%rd40, [_Z6kernelPdii_param_0];
	mul.wide.s32 	%rd26, %r46, 8;
	add.s64 	%rd28, %rd10, %rd26;
	ld.const.f64 	%fd16, [%rd28];
	mul.f64 	%fd17, %fd1, %fd16;
	add.s32 	%r41, %r46, %r11;
	cvta.to.global.u64 	%rd29, %rd40;
	mul.wide.s32 	%rd30, %r41, 8;
	add.s64 	%rd31, %rd29, %rd30;
	ld.global.f64 	%fd18, [%rd31];
	sub.f64 	%fd19, %fd18, %fd17;
	st.global.f64 	[%rd31], %fd19;
	add.s64 	%rd32, %rd28, %rd3;
	ld.const.f64 	%fd20, [%rd32];
	mul.f64 	%fd21, %fd1, %fd20;
	add.s64 	%rd33, %rd31, %rd3;
	ld.global.f64 	%fd22, [%rd33];
	sub.f64 	%fd23, %fd22, %fd21;
	st.global.f64 	[%rd33], %fd23;
	add.s64 	%rd34, %rd32, %rd3;
	ld.const.f64 	%fd24, [%rd34];
	mul.f64 	%fd25, %fd1, %fd24;
	add.s64 	%rd35, %rd33, %rd3;
	ld.global.f64 	%fd26, [%rd35];
	sub.f64 	%fd27, %fd26, %fd25;
	st.global.f64 	[%rd35], %fd27;
	add.s64 	%rd36, %rd34, %rd3;
	ld.const.f64 	%fd28, [%rd36];
	mul.f64 	%fd29, %fd1, %fd28;
	add.s64 	%rd37, %rd35, %rd3;
	ld.global.f64 	%fd30, [%rd37];
	sub.f64 	%fd31, %fd30, %fd29;
	st.global.f64 	[%rd37], %fd31;
	shl.b32 	%r42, %r2, 2;
	add.s32 	%r46, %r42, %r46;
	setp.lt.s32 	%p8, %r46, %r20;
	@%p8 bra 	$L__BB0_8;
$L__BB0_9:
	mov.u32 	%r43, %nctaid.y;
	mov.u32 	%r44, %ntid.y;
	mad.lo.s32 	%r45, %r43, %r44, %r45;
	setp.lt.s32 	%p9, %r45, %r20;
	@%p9 bra 	$L__BB0_2;
$L__BB0_10:
	ret;

}


// ===== COMPILED SASS (sm_100) =====

	.target	sm_100

	.elftype	@"ET_EXEC"


//--------------------- .note.nv.tkinfo           --------------------------
	.section	.note.nv.tkinfo,"",@"SHT_NOTE"
	.sectionflags	@"SHF_NOTE_NV_TKINFO"
	.tkinfo
        /*0018*/ 	.word	0x00000002
        /*0030*/ 	.string	""
        /*0030*/ 	.string	"ptxas"
        /*0030*/ 	.string	"Cuda compilation tools, release 13.0, V13.0.88"
        /*0030*/ 	.string	"Build cuda_13.0.r13.0/compiler.36424714_0"
        /*0030*/ 	.string	"-arch sm_100 -m 64 "



//--------------------- .note.nv.cuinfo           --------------------------
	.section	.note.nv.cuinfo,"",@"SHT_NOTE"
	.sectionflags	@"SHF_NOTE_NV_CUINFO"
        /*0018*/ 	.short	0x0002
        /*001a*/ 	.short	0x0064
        /*001c*/ 	.short	0x0082
	.zero		2


//--------------------- .nv.info                  --------------------------
	.section	.nv.info,"",@"SHT_CUDA_INFO"
	.align	4


	//----- nvinfo : EIATTR_REGCOUNT
	.align		4
        /*0000*/ 	.byte	0x04, 0x2f
        /*0002*/ 	.short	(.L_2 - .L_1)
	.align		4
.L_1:
        /*0004*/ 	.word	index@(_Z6kernelPdii)
        /*0008*/ 	.word	0x00000028


	//----- nvinfo : EIATTR_FRAME_SIZE
	.align		4
.L_2:
        /*000c*/ 	.byte	0x04, 0x11
        /*000e*/ 	.short	(.L_4 - .L_3)
	.align		4
.L_3:
        /*0010*/ 	.word	index@($__internal_0_$__cuda_sm20_div_rn_f64_full)
        /*0014*/ 	.word	0x00000000


	//----- nvinfo : EIATTR_FRAME_SIZE
	.align		4
.L_4:
        /*0018*/ 	.byte	0x04, 0x11
        /*001a*/ 	.short	(.L_6 - .L_5)
	.align		4
.L_5:
        /*001c*/ 	.word	index@(_Z6kernelPdii)
        /*0020*/ 	.word	0x00000000


	//----- nvinfo : EIATTR_MIN_STACK_SIZE
	.align		4
.L_6:
        /*0024*/ 	.byte	0x04, 0x12
        /*0026*/ 	.short	(.L_8 - .L_7)
	.align		4
.L_7:
        /*0028*/ 	.word	index@(_Z6kernelPdii)
        /*002c*/ 	.word	0x00000000
.L_8:


//--------------------- .nv.compat                --------------------------
	.section	.nv.compat,"",@"SHT_CUDA_COMPAT_INFO"
	.align	4
        /*0000*/ 	.byte	0x02, 0x09, 0x00, 0x00, 0x02, 0x02, 0x01, 0x00, 0x02, 0x05, 0x05, 0x00, 0x03, 0x07, 0x01, 0x01
        /*0010*/ 	.byte	0x02, 0x03, 0x00, 0x00, 0x02, 0x06, 0x01, 0x00, 0x04, 0x0b, 0x08, 0x00, 0x01, 0x00, 0x00, 0x00
        /*0020*/ 	.byte	0x00, 0x00, 0x00, 0x00


//--------------------- .nv.info._Z6kernelPdii    --------------------------
	.section	.nv.info._Z6kernelPdii,"",@"SHT_CUDA_INFO"
	.sectionflags	@""
	.align	4


	//----- nvinfo : EIATTR_CUDA_API_VERSION
	.align		4
        /*0000*/ 	.byte	0x04, 0x37
        /*0002*/ 	.short	(.L_10 - .L_9)
.L_9:
        /*0004*/ 	.word	0x00000082


	//----- nvinfo : EIATTR_KPARAM_INFO
	.align		4
.L_10:
        /*0008*/ 	.byte	0x04, 0x17
        /*000a*/ 	.short	(.L_12 - .L_11)
.L_11:
        /*000c*/ 	.word	0x00000000
        /*0010*/ 	.short	0x0002
        /*0012*/ 	.short	0x000c
        /*0014*/ 	.byte	0x00, 0xf0, 0x11, 0x00


	//----- nvinfo : EIATTR_KPARAM_INFO
	.align		4
.L_12:
        /*0018*/ 	.byte	0x04, 0x17
        /*001a*/ 	.short	(.L_14 - .L_13)
.L_13:
        /*001c*/ 	.word	0x00000000
        /*0020*/ 	.short	0x0001
        /*0022*/ 	.short	0x0008
        /*0024*/ 	.byte	0x00, 0xf0, 0x11, 0x00


	//----- nvinfo : EIATTR_KPARAM_INFO
	.align		4
.L_14:
        /*0028*/ 	.byte	0x04, 0x17
        /*002a*/ 	.short	(.L_16 - .L_15)
.L_15:
        /*002c*/ 	.word	0x00000000
        /*0030*/ 	.short	0x0000
        /*0032*/ 	.short	0x0000
        /*0034*/ 	.byte	0x00, 0xf5, 0x21, 0x00


	//----- nvinfo : EIATTR_SPARSE_MMA_MASK
	.align		4
.L_16:
        /*0038*/ 	.byte	0x03, 0x50
        /*003a*/ 	.short	0x0000


	//----- nvinfo : EIATTR_MAXREG_COUNT
	.align		4
        /*003c*/ 	.byte	0x03, 0x1b
        /*003e*/ 	.short	0x00ff


	//----- nvinfo : EIATTR_MERCURY_ISA_VERSION
	.align		4
        /*0040*/ 	.byte	0x03, 0x5f
        /*0042*/ 	.short	0x0101


	//----- nvinfo : EIATTR_VRC_CTA_INIT_COUNT
	.align		4
        /*0044*/ 	.byte	0x02, 0x4a
	.zero		1
	.zero		1


	//----- nvinfo : EIATTR_EXIT_INSTR_OFFSETS
	.align		4
        /*0048*/ 	.byte	0x04, 0x1c
        /*004a*/ 	.short	(.L_18 - .L_17)


	//   ....[0]....
.L_17:
        /*004c*/ 	.word	0x000000b0


	//   ....[1]....
        /*0050*/ 	.word	0x000009e0


	//----- nvinfo : EIATTR_CRS_STACK_SIZE
	.align		4
.L_18:
        /*0054*/ 	.byte	0x04, 0x1e
        /*0056*/ 	.short	(.L_20 - .L_19)
.L_19:
        /*0058*/ 	.word	0x00000000


	//----- nvinfo : EIATTR_CBANK_PARAM_SIZE
	.align		4
.L_20:
        /*005c*/ 	.byte	0x03, 0x19
        /*005e*/ 	.short	0x0010


	//----- nvinfo : EIATTR_PARAM_CBANK
	.align		4
        /*0060*/ 	.byte	0x04, 0x0a
        /*0062*/ 	.short	(.L_22 - .L_21)
	.align		4
.L_21:
        /*0064*/ 	.word	index@(.nv.constant0._Z6kernelPdii)
        /*0068*/ 	.short	0x0380
        /*006a*/ 	.short	0x0010


	//----- nvinfo : EIATTR_SW_WAR
	.align		4
.L_22:
        /*006c*/ 	.byte	0x04, 0x36
        /*006e*/ 	.short	(.L_24 - .L_23)
.L_23:
        /*0070*/ 	.word	0x00000008
.L_24:


//--------------------- .nv.callgraph             --------------------------
	.section	.nv.callgraph,"",@"SHT_CUDA_CALLGRAPH"
	.align	4
	.sectionentsize	8
	.align		4
        /*0000*/ 	.word	0x00000000
	.align		4
        /*0004*/ 	.word	0xffffffff
	.align		4
        /*0008*/ 	.word	0x00000000
	.align		4
        /*000c*/ 	.word	0xfffffffe
	.align		4
        /*0010*/ 	.word	0x00000000
	.align		4
        /*0014*/ 	.word	0xfffffffd
	.align		4
        /*0018*/ 	.word	0x00000000
	.align		4
        /*001c*/ 	.word	0xfffffffc


//--------------------- .nv.constant3             --------------------------
	.section	.nv.constant3,"a",@progbits
	.align	8
.nv.constant3:
	.type		cur_row,@object
	.size		cur_row,(.L_0 - cur_row)
cur_row:
	.zero		8000
.L_0:


//--------------------- .text._Z6kernelPdii       --------------------------
	.section	.text._Z6kernelPdii,"ax",@progbits
	.align	128
        .global         _Z6kernelPdii
        .type           _Z6kernelPdii,@function
        .size           _Z6kernelPdii,(.L_x_14 - _Z6kernelPdii)
        .other          _Z6kernelPdii,@"STO_CUDA_ENTRY STV_DEFAULT"
_Z6kernelPdii:
.text._Z6kernelPdii:
[----:B------:R-:W-:Y:S01]  /*0000*/  LDC R1, c[0x0][0x37c] ;  /* 0x0000df00ff017b82 */ /* 0x000fe20000000800 */
[----:B------:R-:W0:Y:S07]  /*0010*/  S2R R10, SR_CTAID.Y ;  /* 0x00000000000a7919 */ /* 0x000e2e0000002600 */
[----:B------:R-:W1:Y:S01]  /*0020*/  LDC.64 R6, c[0x0][0x388] ;  /* 0x0000e200ff067b82 */ /* 0x000e620000000a00 */
[----:B------:R-:W2:Y:S01]  /*0030*/  LDCU UR4, c[0x0][0x370] ;  /* 0x00006e00ff0477ac */ /* 0x000ea20008000800 */
[----:B------:R-:W0:Y:S01]  /*0040*/  S2R R3, SR_TID.Y ;  /* 0x0000000000037919 */ /* 0x000e220000002200 */
[----:B------:R-:W0:Y:S05]  /*0050*/  LDCU UR5, c[0x0][0x374] ;  /* 0x00006e80ff0577ac */ /* 0x000e2a0008000800 */
[----:B------:R-:W3:Y:S01]  /*0060*/  LDC R0, c[0x0][0x360] ;  /* 0x0000d800ff007b82 */ /* 0x000ee20000000800 */
[----:B-1----:R-:W-:-:S02]  /*0070*/  VIADD R9, R6, 0x1 ;  /* 0x0000000106097836 */ /* 0x002fc40000000000 */
[----:B0-----:R-:W-:-:S04]  /*0080*/  IMAD R10, R10, UR5, R3 ;  /* 0x000000050a0a7c24 */ /* 0x001fc8000f8e0203 */
[----:B------:R-:W-:-:S05]  /*0090*/  IMAD.IADD R10, R10, 0x1, R9 ;  /* 0x000000010a0a7824 */ /* 0x000fca00078e0209 */
[----:B------:R-:W-:-:S13]  /*00a0*/  ISETP.GE.AND P0, PT, R10, R7, PT ;  /* 0x000000070a00720c */ /* 0x000fda0003f06270 */
[----:B--23--:R-:W-:Y:S05]  /*00b0*/  @P0 EXIT ;  /* 0x000000000000094d */ /* 0x00cfea0003800000 */
[----:B------:R-:W0:Y:S01]  /*00c0*/  S2R R13, SR_CTAID.X ;  /* 0x00000000000d7919 */ /* 0x000e220000002500 */
[----:B------:R-:W-:Y:S01]  /*00d0*/  IMAD R2, R0, UR4, RZ ;  /* 0x0000000400027c24 */ /* 0x000fe2000f8e02ff */
[----:B------:R-:W1:Y:S01]  /*00e0*/  LDCU.64 UR6, c[0x0][0x358] ;  /* 0x00006b00ff0677ac */ /* 0x000e620008000a00 */
[----:B------:R-:W2:Y:S02]  /*00f0*/  S2R R12, SR_TID.X ;  /* 0x00000000000c7919 */ /* 0x000ea40000002100 */
[----:B------:R-:W3:Y:S01]  /*0100*/  I2F.U32.RP R8, R2 ;  /* 0x0000000200087306 */ /* 0x000ee20000209000 */
[----:B------:R-:W-:Y:S01]  /*0110*/  IMAD.MOV R11, RZ, RZ, -R2 ;  /* 0x000000ffff0b7224 */ /* 0x000fe200078e0a02 */
[----:B------:R-:W-:Y:S01]  /*0120*/  ISETP.NE.U32.AND P3, PT, R2, RZ, PT ;  /* 0x000000ff0200720c */ /* 0x000fe20003f65070 */
[----:B------:R-:W4:Y:S05]  /*0130*/  LDCU UR8, c[0x0][0x38c] ;  /* 0x00007180ff0877ac */ /* 0x000f2a0008000800 */
[----:B---3--:R-:W3:Y:S01]  /*0140*/  MUFU.RCP R8, R8 ;  /* 0x0000000800087308 */ /* 0x008ee20000001000 */
[----:B0-----:R-:W-:-:S04]  /*0150*/  IMAD.IADD R3, R0, 0x1, R13 ;  /* 0x0000000100037824 */ /* 0x001fc800078e020d */
[----:B------:R-:W-:Y:S02]  /*0160*/  IMAD R3, R3, UR4, RZ ;  /* 0x0000000403037c24 */ /* 0x000fe4000f8e02ff */
[----:B--2---:R-:W-:Y:S02]  /*0170*/  IMAD.IADD R0, R12, 0x1, R6 ;  /* 0x000000010c007824 */ /* 0x004fe400078e0206 */
[----:B---3--:R-:W-:-:S03]  /*0180*/  VIADD R5, R8, 0xffffffe ;  /* 0x0ffffffe08057836 */ /* 0x008fc60000000000 */
[----:B------:R-:W-:Y:S02]  /*0190*/  IADD3 R4, PT, PT, R0, 0x1, R3 ;  /* 0x0000000100047810 */ /* 0x000fe40007ffe003 */
[----:B------:R-:W-:Y:S01]  /*01a0*/  LOP3.LUT R3, RZ, R3, RZ, 0x33, !PT ;  /* 0x00000003ff037212 */ /* 0x000fe200078e33ff */
[----:B------:R-:W0:Y:S01]  /*01b0*/  F2I.FTZ.U32.TRUNC.NTZ R5, R5 ;  /* 0x0000000500057305 */ /* 0x000e22000021f000 */
[----:B------:R-:W-:Y:S01]  /*01c0*/  VIMNMX R7, PT, PT, R4, R7, !PT ;  /* 0x0000000704077248 */ /* 0x000fe20007fe0100 */
[----:B------:R-:W-:-:S03]  /*01d0*/  IMAD.MOV.U32 R4, RZ, RZ, RZ ;  /* 0x000000ffff047224 */ /* 0x000fc600078e00ff */
[----:B------:R-:W-:-:S04]  /*01e0*/  IADD3 R3, PT, PT, -R0, R7, R3 ;  /* 0x0000000700037210 */ /* 0x000fc80007ffe103 */
[C---:B------:R-:W-:Y:S01]  /*01f0*/  ISETP.NE.AND P0, PT, R3.reuse, RZ, PT ;  /* 0x000000ff0300720c */ /* 0x040fe20003f05270 */
[----:B------:R-:W-:-:S03]  /*0200*/  VIADD R7, R3, 0xffffffff ;  /* 0xffffffff03077836 */ /* 0x000fc60000000000 */
[----:B------:R-:W-:Y:S01]  /*0210*/  SEL R8, RZ, 0x1, !P0 ;  /* 0x00000001ff087807 */ /* 0x000fe20004000000 */
[----:B0-----:R-:W-:-:S04]  /*0220*/  IMAD R11, R11, R5, RZ ;  /* 0x000000050b0b7224 */ /* 0x001fc800078e02ff */
[----:B------:R-:W-:-:S04]  /*0230*/  IMAD.HI.U32 R4, R5, R11, R4 ;  /* 0x0000000b05047227 */ /* 0x000fc800078e0004 */
[----:B------:R-:W-:Y:S02]  /*0240*/  @!P0 IMAD.MOV R7, RZ, RZ, R3 ;  /* 0x000000ffff078224 */ /* 0x000fe400078e0203 */
[----:B------:R-:W-:Y:S02]  /*0250*/  IMAD.SHL.U32 R3, R6, 0x8, RZ ;  /* 0x0000000806037824 */ /* 0x000fe400078e00ff */
[----:B------:R-:W-:-:S05]  /*0260*/  IMAD.HI.U32 R11, R4, R7, RZ ;  /* 0x00000007040b7227 */ /* 0x000fca00078e00ff */
[----:B------:R-:W-:-:S05]  /*0270*/  IADD3 R0, PT, PT, -R11, RZ, RZ ;  /* 0x000000ff0b007210 */ /* 0x000fca0007ffe1ff */
[----:B------:R-:W-:Y:S02]  /*0280*/  IMAD R7, R2, R0, R7 ;  /* 0x0000000002077224 */ /* 0x000fe400078e0207 */
[----:B------:R-:W-:-:S03]  /*0290*/  IMAD R0, R13, UR4, R12 ;  /* 0x000000040d007c24 */ /* 0x000fc6000f8e020c */
[----:B------:R-:W-:Y:S01]  /*02a0*/  ISETP.GE.U32.AND P1, PT, R7, R2, PT ;  /* 0x000000020700720c */ /* 0x000fe20003f26070 */
[----:B------:R-:W-:-:S04]  /*02b0*/  IMAD.IADD R5, R9, 0x1, R0 ;  /* 0x0000000109057824 */ /* 0x000fc800078e0200 */
[----:B------:R-:W-:-:S05]  /*02c0*/  IMAD.IADD R9, R2, 0x1, R5 ;  /* 0x0000000102097824 */ /* 0x000fca00078e0205 */
[----:B------:R-:W-:-:S03]  /*02d0*/  IADD3 R27, PT, PT, R2, R9, RZ ;  /* 0x00000009021b7210 */ /* 0x000fc60007ffe0ff */
[----:B------:R-:W-:Y:S02]  /*02e0*/  @P1 IMAD.IADD R7, R7, 0x1, -R2 ;  /* 0x0000000107071824 */ /* 0x000fe400078e0a02 */
[----:B------:R-:W-:Y:S01]  /*02f0*/  @P1 VIADD R11, R11, 0x1 ;  /* 0x000000010b0b1836 */ /* 0x000fe20000000000 */
[----:B------:R-:W-:Y:S02]  /*0300*/  IADD3 R4, P1, PT, R0, R6, RZ ;  /* 0x0000000600047210 */ /* 0x000fe40007f3e0ff */
[----:B------:R-:W-:Y:S02]  /*0310*/  ISETP.GE.U32.AND P2, PT, R7, R2, PT ;  /* 0x000000020700720c */ /* 0x000fe40003f46070 */
[----:B------:R-:W-:-:S04]  /*0320*/  SHF.R.S32.HI R7, RZ, 0x1f, R0 ;  /* 0x0000001fff077819 */ /* 0x000fc80000011400 */
[----:B------:R-:W-:Y:S01]  /*0330*/  LEA.HI.X.SX32 R6, R6, R7, 0x1, P1 ;  /* 0x0000000706067211 */ /* 0x000fe200008f0eff */
[----:B------:R-:W-:-:S06]  /*0340*/  IMAD R7, R0, 0x8, R3 ;  /* 0x0000000800077824 */ /* 0x000fcc00078e0203 */
[----:B------:R-:W-:Y:S01]  /*0350*/  @P2 VIADD R11, R11, 0x1 ;  /* 0x000000010b0b2836 */ /* 0x000fe20000000000 */
[----:B------:R-:W-:-:S05]  /*0360*/  @!P3 LOP3.LUT R11, RZ, R2, RZ, 0x33, !PT ;  /* 0x00000002ff0bb212 */ /* 0x000fca00078e33ff */
[----:B------:R-:W-:Y:S02]  /*0370*/  IMAD.IADD R8, R8, 0x1, R11 ;  /* 0x0000000108087824 */ /* 0x000fe400078e020b */
[----:B-1--4-:R-:W-:-:S07]  /*0380*/  IMAD R11, R2, 0x8, R7 ;  /* 0x00000008020b7824 */ /* 0x012fce00078e0207 */
.L_x_7:
[----:B0123--:R-:W0:Y:S01]  /*0390*/  LDC.64 R14, c[0x0][0x380] ;  /* 0x0000e000ff0e7b82 */ /* 0x00fe220000000a00 */
[----:B------:R-:W1:Y:S01]  /*03a0*/  LDCU.64 UR4, c[0x0][0x388] ;  /* 0x00007100ff0477ac */ /* 0x000e620008000a00 */
[----:B------:R-:W-:-:S04]  /*03b0*/  IMAD R29, R10, 0x3e8, RZ ;  /* 0x000003e80a1d7824 */ /* 0x000fc800078e02ff */
[----:B-1----:R-:W-:-:S04]  /*03c0*/  VIADD R13, R29, UR4 ;  /* 0x000000041d0d7c36 */ /* 0x002fc80008000000 */
[----:B0-----:R-:W-:-:S06]  /*03d0*/  IMAD.WIDE R14, R13, 0x8, R14 ;  /* 0x000000080d0e7825 */ /* 0x001fcc00078e020e */
[----:B------:R-:W2:Y:S01]  /*03e0*/  LDG.E.64 R14, desc[UR6][R14.64] ;  /* 0x000000060e0e7981 */ /* 0x000ea2000c1e1b00 */
[----:B------:R-:W0:Y:S01]  /*03f0*/  LDC.64 R16, c[0x3][R3] ;  /* 0x00c0000003107b82 */ /* 0x000e220000000a00 */
[----:B------:R-:W-:Y:S01]  /*0400*/  IMAD.MOV.U32 R12, RZ, RZ, 0x1 ;  /* 0x00000001ff0c7424 */ /* 0x000fe200078e00ff */
[----:B------:R-:W-:Y:S01]  /*0410*/  ISETP.GE.AND P1, PT, R5, UR5, PT ;  /* 0x0000000505007c0c */ /* 0x000fe2000bf26270 */
[----:B------:R-:W-:Y:S01]  /*0420*/  BSSY.RECONVERGENT B0, `(.L_x_0) ;  /* 0x0000012000007945 */ /* 0x000fe20003800200 */
[----:B0-----:R-:W0:Y:S03]  /*0430*/  MUFU.RCP64H R13, R17 ;  /* 0x00000011000d7308 */ /* 0x001e260000001800 */
[----:B0-----:R-:W-:-:S08]  /*0440*/  DFMA R18, -R16, R12, 1 ;  /* 0x3ff000001012742b */ /* 0x001fd0000000010c */
[----:B------:R-:W-:-:S08]  /*0450*/  DFMA R18, R18, R18, R18 ;  /* 0x000000121212722b */ /* 0x000fd00000000012 */
[----:B------:R-:W-:-:S08]  /*0460*/  DFMA R18, R12, R18, R12 ;  /* 0x000000120c12722b */ /* 0x000fd0000000000c */
[----:B------:R-:W-:-:S08]  /*0470*/  DFMA R12, -R16, R18, 1 ;  /* 0x3ff00000100c742b */ /* 0x000fd00000000112 */
[----:B------:R-:W-:-:S08]  /*0480*/  DFMA R12, R18, R12, R18 ;  /* 0x0000000c120c722b */ /* 0x000fd00000000012 */
[----:B--2---:R-:W-:Y:S01]  /*0490*/  DMUL R18, R14, R12 ;  /* 0x0000000c0e127228 */ /* 0x004fe20000000000 */
[----:B------:R-:W-:-:S07]  /*04a0*/  FSETP.GEU.AND P2, PT, |R15|, 6.5827683646048100446e-37, PT ;  /* 0x036000000f00780b */ /* 0x000fce0003f4e200 */
[----:B------:R-:W-:-:S08]  /*04b0*/  DFMA R20, -R16, R18, R14 ;  /* 0x000000121014722b */ /* 0x000fd0000000010e */
[----:B------:R-:W-:-:S10]  /*04c0*/  DFMA R12, R12, R20, R18 ;  /* 0x000000140c0c722b */ /* 0x000fd40000000012 */
[----:B------:R-:W-:-:S05]  /*04d0*/  FFMA R0, RZ, R17, R13 ;  /* 0x00000011ff007223 */ /* 0x000fca000000000d */
[----:B------:R-:W-:-:S13]  /*04e0*/  FSETP.GT.AND P0, PT, |R0|, 1.469367938527859385e-39, PT ;  /* 0x001000000000780b */ /* 0x000fda0003f04200 */
[----:B------:R-:W-:Y:S05]  /*04f0*/  @P0 BRA P2, `(.L_x_1) ;  /* 0x0000000000100947 */ /* 0x000fea0001000000 */
[----:B------:R-:W-:-:S07]  /*0500*/  MOV R0, 0x520 ;  /* 0x0000052000007802 */ /* 0x000fce0000000f00 */
[----:B------:R-:W-:Y:S05]  /*0510*/  CALL.REL.NOINC `($__internal_0_$__cuda_sm20_div_rn_f64_full) ;  /* 0x0000000400347944 */ /* 0x000fea0003c00000 */
[----:B------:R-:W-:Y:S02]  /*0520*/  IMAD.MOV.U32 R12, RZ, RZ, R20 ;  /* 0x000000ffff0c7224 */ /* 0x000fe400078e0014 */
[----:B------:R-:W-:-:S07]  /*0530*/  IMAD.MOV.U32 R13, RZ, RZ, R21 ;  /* 0x000000ffff0d7224 */ /* 0x000fce00078e0015 */
.L_x_1:
[----:B------:R-:W-:Y:S05]  /*0540*/  BSYNC.RECONVERGENT B0 ;  /* 0x0000000000007941 */ /* 0x000fea0003800200 */
.L_x_0:
[----:B------:R-:W-:Y:S04]  /*0550*/  BSSY.RECONVERGENT B0, `(.L_x_2) ;  /* 0x0000042000007945 */ /* 0x000fe80003800200 */
[----:B------:R-:W-:Y:S05]  /*0560*/  @P1 BRA `(.L_x_3) ;  /* 0x0000000400001947 */ /* 0x000fea0003800000 */
[----:B------:R-:W-:Y:S01]  /*0570*/  LOP3.LUT R20, R8, 0x3, RZ, 0xc0, !PT ;  /* 0x0000000308147812 */ /* 0x000fe200078ec0ff */
[----:B------:R-:W-:Y:S01]  /*0580*/  BSSY.RECONVERGENT B1, `(.L_x_4) ;  /* 0x000001f000017945 */ /* 0x000fe20003800200 */
[----:B------:R-:W-:Y:S02]  /*0590*/  IMAD.MOV.U32 R0, RZ, RZ, R5 ;  /* 0x000000ffff007224 */ /* 0x000fe400078e0005 */
[----:B------:R-:W-:-:S13]  /*05a0*/  ISETP.NE.AND P0, PT, R20, 0x3, PT ;  /* 0x000000031400780c */ /* 0x000fda0003f05270 */
[----:B------:R-:W-:Y:S05]  /*05b0*/  @!P0 BRA `(.L_x_5) ;  /* 0x00000000006c8947 */ /* 0x000fea0003800000 */
[----:B------:R-:W0:Y:S01]  /*05c0*/  LDCU.64 UR4, c[0x0][0x380] ;  /* 0x00007000ff0477ac */ /* 0x000e220008000a00 */
[----:B------:R-:W-:-:S04]  /*05d0*/  IADD3 R0, P0, PT, R29, R4, RZ ;  /* 0x000000041d007210 */ /* 0x000fc80007f1e0ff */
[----:B------:R-:W-:Y:S02]  /*05e0*/  LEA.HI.X.SX32 R15, R29, R6, 0x1, P0 ;  /* 0x000000061d0f7211 */ /* 0x000fe400000f0eff */
[----:B0-----:R-:W-:-:S04]  /*05f0*/  LEA R14, P0, R0, UR4, 0x3 ;  /* 0x00000004000e7c11 */ /* 0x001fc8000f8018ff */
[----:B------:R-:W-:-:S05]  /*0600*/  LEA.HI.X R15, R0, UR5, R15, 0x3, P0 ;  /* 0x00000005000f7c11 */ /* 0x000fca00080f1c0f */
[----:B------:R-:W2:Y:S01]  /*0610*/  LDG.E.64 R18, desc[UR6][R14.64+0x8] ;  /* 0x000008060e127981 */ /* 0x000ea2000c1e1b00 */
[----:B------:R-:W2:Y:S01]  /*0620*/  LDC.64 R16, c[0x3][R7+0x8] ;  /* 0x00c0020007107b82 */ /* 0x000ea20000000a00 */
[----:B------:R-:W-:Y:S01]  /*0630*/  ISETP.NE.AND P0, PT, R20, RZ, PT ;  /* 0x000000ff1400720c */ /* 0x000fe20003f05270 */
[----:B------:R-:W-:Y:S01]  /*0640*/  IMAD.MOV.U32 R0, RZ, RZ, R9 ;  /* 0x000000ffff007224 */ /* 0x000fe200078e0009 */
[----:B--2---:R-:W-:-:S07]  /*0650*/  DFMA R16, R16, -R12, R18 ;  /* 0x8000000c1010722b */ /* 0x004fce0000000012 */
[----:B------:R0:W-:Y:S04]  /*0660*/  STG.E.64 desc[UR6][R14.64+0x8], R16 ;  /* 0x000008100e007986 */ /* 0x0001e8000c101b06 */
[----:B------:R-:W-:Y:S05]  /*0670*/  @!P0 BRA `(.L_x_5) ;  /* 0x00000000003c8947 */ /* 0x000fea0003800000 */
[----:B0-----:R-:W-:-:S05]  /*0680*/  IMAD.WIDE R14, R2, 0x8, R14 ;  /* 0x00000008020e7825 */ /* 0x001fca00078e020e */
[----:B------:R-:W2:Y:S01]  /*0690*/  LDG.E.64 R18, desc[UR6][R14.64+0x8] ;  /* 0x000008060e127981 */ /* 0x000ea2000c1e1b00 */
[----:B------:R-:W2:Y:S01]  /*06a0*/  LDC.64 R16, c[0x3][R11+0x8] ;  /* 0x00c002000b107b82 */ /* 0x000ea20000000a00 */
[----:B------:R-:W-:Y:S01]  /*06b0*/  ISETP.NE.AND P0, PT, R20, 0x1, PT ;  /* 0x000000011400780c */ /* 0x000fe20003f05270 */
[----:B------:R-:W-:Y:S01]  /*06c0*/  IMAD.MOV.U32 R0, RZ, RZ, R27 ;  /* 0x000000ffff007224 */ /* 0x000fe200078e001b */
[----:B--2---:R-:W-:-:S07]  /*06d0*/  DFMA R16, R16, -R12, R18 ;  /* 0x8000000c1010722b */ /* 0x004fce0000000012 */
[----:B------:R1:W-:Y:S04]  /*06e0*/  STG.E.64 desc[UR6][R14.64+0x8], R16 ;  /* 0x000008100e007986 */ /* 0x0003e8000c101b06 */
[----:B------:R-:W-:Y:S05]  /*06f0*/  @!P0 BRA `(.L_x_5) ;  /* 0x00000000001c8947 */ /* 0x000fea0003800000 */
[----:B-1----:R-:W-:-:S05]  /*0700*/  IMAD.WIDE R16, R2, 0x8, R14 ;  /* 0x0000000802107825 */ /* 0x002fca00078e020e */
[----:B------:R-:W2:Y:S01]  /*0710*/  LDG.E.64 R18, desc[UR6][R16.64+0x8] ;  /* 0x0000080610127981 */ /* 0x000ea2000c1e1b00 */
[C---:B------:R-:W-:Y:S01]  /*0720*/  LEA R20, R2.reuse, R11, 0x3 ;  /* 0x0000000b02147211 */ /* 0x040fe200078e18ff */
[----:B------:R-:W-:-:S03]  /*0730*/  IMAD.IADD R0, R2, 0x1, R27 ;  /* 0x0000000102007824 */ /* 0x000fc600078e021b */
[----:B------:R-:W2:Y:S02]  /*0740*/  LDC.64 R14, c[0x3][R20+0x8] ;  /* 0x00c00200140e7b82 */ /* 0x000ea40000000a00 */
[----:B--2---:R-:W-:-:S07]  /*0750*/  DFMA R14, R14, -R12, R18 ;  /* 0x8000000c0e0e722b */ /* 0x004fce0000000012 */
[----:B------:R2:W-:Y:S04]  /*0760*/  STG.E.64 desc[UR6][R16.64+0x8], R14 ;  /* 0x0000080e10007986 */ /* 0x0005e8000c101b06 */
.L_x_5:
[----:B------:R-:W-:Y:S05]  /*0770*/  BSYNC.RECONVERGENT B1 ;  /* 0x0000000000017941 */ /* 0x000fea0003800200 */
.L_x_4:
[----:B------:R-:W-:-:S13]  /*0780*/  ISETP.GE.U32.AND P0, PT, R8, 0x3, PT ;  /* 0x000000030800780c */ /* 0x000fda0003f06070 */
[----:B------:R-:W-:Y:S05]  /*0790*/  @!P0 BRA `(.L_x_3) ;  /* 0x0000000000748947 */ /* 0x000fea0003800000 */
.L_x_6:
[----:B0123--:R-:W0:Y:S01]  /*07a0*/  LDC.64 R14, c[0x0][0x380] ;  /* 0x0000e000ff0e7b82 */ /* 0x00fe220000000a00 */
[----:B------:R-:W-:-:S04]  /*07b0*/  IMAD.IADD R17, R29, 0x1, R0 ;  /* 0x000000011d117824 */ /* 0x000fc800078e0200 */
[----:B0-----:R-:W-:-:S05]  /*07c0*/  IMAD.WIDE R14, R17, 0x8, R14 ;  /* 0x00000008110e7825 */ /* 0x001fca00078e020e */
[----:B------:R-:W2:Y:S01]  /*07d0*/  LDG.E.64 R18, desc[UR6][R14.64] ;  /* 0x000000060e127981 */ /* 0x000ea2000c1e1b00 */
[----:B------:R-:W-:-:S04]  /*07e0*/  IMAD.SHL.U32 R33, R0, 0x8, RZ ;  /* 0x0000000800217824 */ /* 0x000fc800078e00ff */
[----:B------:R-:W2:Y:S01]  /*07f0*/  LDC.64 R16, c[0x3][R33] ;  /* 0x00c0000021107b82 */ /* 0x000ea20000000a00 */
[----:B------:R-:W-:-:S07]  /*0800*/  IMAD R35, R2, 0x8, R33 ;  /* 0x0000000802237824 */ /* 0x000fce00078e0221 */
[----:B------:R-:W0:Y:S01]  /*0810*/  LDC.64 R20, c[0x3][R35] ;  /* 0x00c0000023147b82 */ /* 0x000e220000000a00 */
[----:B--2---:R-:W-:Y:S01]  /*0820*/  DFMA R22, R16, -R12, R18 ;  /* 0x8000000c1016722b */ /* 0x004fe20000000012 */
[----:B------:R-:W-:-:S06]  /*0830*/  IMAD.WIDE R16, R2, 0x8, R14 ;  /* 0x0000000802107825 */ /* 0x000fcc00078e020e */
[----:B------:R1:W-:Y:S04]  /*0840*/  STG.E.64 desc[UR6][R14.64], R22 ;  /* 0x000000160e007986 */ /* 0x0003e8000c101b06 */
[----:B------:R-:W0:Y:S01]  /*0850*/  LDG.E.64 R18, desc[UR6][R16.64] ;  /* 0x0000000610127981 */ /* 0x000e22000c1e1b00 */
[----:B------:R-:W-:-:S04]  /*0860*/  IMAD R37, R2, 0x8, R35 ;  /* 0x0000000802257824 */ /* 0x000fc800078e0223 */
[----:B------:R-:W2:Y:S01]  /*0870*/  LDC.64 R30, c[0x3][R37] ;  /* 0x00c00000251e7b82 */ /* 0x000ea20000000a00 */
[----:B0-----:R-:W-:Y:S01]  /*0880*/  DFMA R24, R20, -R12, R18 ;  /* 0x8000000c1418722b */ /* 0x001fe20000000012 */
[----:B------:R-:W-:-:S06]  /*0890*/  IMAD.WIDE R18, R2, 0x8, R16 ;  /* 0x0000000802127825 */ /* 0x000fcc00078e0210 */
[----:B------:R3:W-:Y:S04]  /*08a0*/  STG.E.64 desc[UR6][R16.64], R24 ;  /* 0x0000001810007986 */ /* 0x0007e8000c101b06 */
[----:B------:R-:W2:Y:S01]  /*08b0*/  LDG.E.64 R20, desc[UR6][R18.64] ;  /* 0x0000000612147981 */ /* 0x000ea2000c1e1b00 */
[----:B-1----:R-:W-:-:S04]  /*08c0*/  IMAD.WIDE R14, R2, 0x8, R18 ;  /* 0x00000008020e7825 */ /* 0x002fc800078e0212 */
[----:B------:R-:W-:-:S06]  /*08d0*/  IMAD R22, R2, 0x8, R37 ;  /* 0x0000000802167824 */ /* 0x000fcc00078e0225 */
[----:B------:R-:W0:Y:S01]  /*08e0*/  LDC.64 R22, c[0x3][R22] ;  /* 0x00c0000016167b82 */ /* 0x000e220000000a00 */
[----:B--2---:R-:W-:-:S07]  /*08f0*/  DFMA R30, R30, -R12, R20 ;  /* 0x8000000c1e1e722b */ /* 0x004fce0000000014 */
[----:B------:R3:W-:Y:S04]  /*0900*/  STG.E.64 desc[UR6][R18.64], R30 ;  /* 0x0000001e12007986 */ /* 0x0007e8000c101b06 */
[----:B------:R-:W0:Y:S01]  /*0910*/  LDG.E.64 R20, desc[UR6][R14.64] ;  /* 0x000000060e147981 */ /* 0x000e22000c1e1b00 */
[----:B------:R-:W-:-:S05]  /*0920*/  IMAD R0, R2, 0x4, R0 ;  /* 0x0000000402007824 */ /* 0x000fca00078e0200 */
[----:B------:R-:W-:Y:S01]  /*0930*/  ISETP.GE.AND P0, PT, R0, UR8, PT ;  /* 0x0000000800007c0c */ /* 0x000fe2000bf06270 */
[----:B0-----:R-:W-:-:S07]  /*0940*/  DFMA R20, R22, -R12, R20 ;  /* 0x8000000c1614722b */ /* 0x001fce0000000014 */
[----:B------:R3:W-:Y:S05]  /*0950*/  STG.E.64 desc[UR6][R14.64], R20 ;  /* 0x000000140e007986 */ /* 0x0007ea000c101b06 */
[----:B------:R-:W-:Y:S05]  /*0960*/  @!P0 BRA `(.L_x_6) ;  /* 0xfffffffc008c8947 */ /* 0x000fea000383ffff */
.L_x_3:
[----:B------:R-:W-:Y:S05]  /*0970*/  BSYNC.RECONVERGENT B0 ;  /* 0x0000000000007941 */ /* 0x000fea0003800200 */
.L_x_2:
[----:B------:R-:W4:Y:S01]  /*0980*/  LDCU UR4, c[0x0][0x374] ;  /* 0x00006e80ff0477ac */ /* 0x000f220008000800 */
[----:B------:R-:W4:Y:S01]  /*0990*/  LDC R13, c[0x0][0x364] ;  /* 0x0000d900ff0d7b82 */ /* 0x000f220000000800 */
[----:B------:R-:W5:Y:S01]  /*09a0*/  LDCU UR5, c[0x0][0x38c] ;  /* 0x00007180ff0577ac */ /* 0x000f620008000800 */
[----:B----4-:R-:W-:-:S05]  /*09b0*/  IMAD R10, R13, UR4, R10 ;  /* 0x000000040d0a7c24 */ /* 0x010fca000f8e020a */
[----:B-----5:R-:W-:-:S13]  /*09c0*/  ISETP.GE.AND P0, PT, R10, UR5, PT ;  /* 0x000000050a007c0c */ /* 0x020fda000bf06270 */
[----:B------:R-:W-:Y:S05]  /*09d0*/  @!P0 BRA `(.L_x_7) ;  /* 0xfffffff8006c8947 */ /* 0x000fea000383ffff */
[----:B------:R-:W-:Y:S05]  /*09e0*/  EXIT ;  /* 0x000000000000794d */ /* 0x000fea0003800000 */
        .weak           $__internal_0_$__cuda_sm20_div_rn_f64_full
        .type           $__internal_0_$__cuda_sm20_div_rn_f64_full,@function
        .size           $__internal_0_$__cuda_sm20_div_rn_f64_full,(.L_x_14 - $__internal_0_$__cuda_sm20_div_rn_f64_full)
$__internal_0_$__cuda_sm20_div_rn_f64_full:
[----:B------:R-:W-:Y:S01]  /*09f0*/  IMAD.MOV.U32 R13, RZ, RZ, R15 ;  /* 0x000000ffff0d7224 */ /* 0x000fe200078e000f */
[C---:B------:R-:W-:Y:S01]  /*0a00*/  FSETP.GEU.AND P0, PT, |R17|.reuse, 1.469367938527859385e-39, PT ;  /* 0x001000001100780b */ /* 0x040fe20003f0e200 */
[----:B------:R-:W-:Y:S01]  /*0a10*/  IMAD.MOV.U32 R12, RZ, RZ, R14 ;  /* 0x000000ffff0c7224 */ /* 0x000fe200078e000e */
[----:B------:R-:W-:Y:S01]  /*0a20*/  LOP3.LUT R14, R17, 0x800fffff, RZ, 0xc0, !PT ;  /* 0x800fffff110e7812 */ /* 0x000fe200078ec0ff */
[----:B------:R-:W-:Y:S01]  /*0a30*/  IMAD.MOV.U32 R28, RZ, RZ, 0x1ca00000 ;  /* 0x1ca00000ff1c7424 */ /* 0x000fe200078e00ff */
[C---:B------:R-:W-:Y:S01]  /*0a40*/  FSETP.GEU.AND P3, PT, |R13|.reuse, 1.469367938527859385e-39, PT ;  /* 0x001000000d00780b */ /* 0x040fe20003f6e200 */
[----:B------:R-:W-:Y:S01]  /*0a50*/  IMAD.MOV.U32 R18, RZ, RZ, R12 ;  /* 0x000000ffff127224 */ /* 0x000fe200078e000c */
[----:B------:R-:W-:Y:S01]  /*0a60*/  LOP3.LUT R15, R14, 0x3ff00000, RZ, 0xfc, !PT ;  /* 0x3ff000000e0f7812 */ /* 0x000fe200078efcff */
[----:B------:R-:W-:Y:S01]  /*0a70*/  IMAD.MOV.U32 R22, RZ, RZ, 0x1 ;  /* 0x00000001ff167424 */ /* 0x000fe200078e00ff */
[----:B------:R-:W-:Y:S01]  /*0a80*/  MOV R14, R16 ;  /* 0x00000010000e7202 */ /* 0x000fe20000000f00 */
[----:B------:R-:W-:Y:S01]  /*0a90*/  BSSY.RECONVERGENT B1, `(.L_x_8) ;  /* 0x000004f000017945 */ /* 0x000fe20003800200 */
[----:B------:R-:W-:-:S02]  /*0aa0*/  LOP3.LUT R26, R13, 0x7ff00000, RZ, 0xc0, !PT ;  /* 0x7ff000000d1a7812 */ /* 0x000fc400078ec0ff */
[----:B------:R-:W-:Y:S01]  /*0ab0*/  LOP3.LUT R31, R17, 0x7ff00000, RZ, 0xc0, !PT ;  /* 0x7ff00000111f7812 */ /* 0x000fe200078ec0ff */
[----:B------:R-:W-:-:S03]  /*0ac0*/  @!P0 DMUL R14, R16, 8.98846567431157953865e+307 ;  /* 0x7fe00000100e8828 */ /* 0x000fc60000000000 */
[C---:B------:R-:W-:Y:S01]  /*0ad0*/  ISETP.GE.U32.AND P2, PT, R26.reuse, R31, PT ;  /* 0x0000001f1a00720c */ /* 0x040fe20003f46070 */
[----:B------:R-:W-:Y:S01]  /*0ae0*/  @!P3 IMAD.MOV.U32 R20, RZ, RZ, RZ ;  /* 0x000000ffff14b224 */ /* 0x000fe200078e00ff */
[----:B------:R-:W-:Y:S01]  /*0af0*/  @!P3 LOP3.LUT R19, R17, 0x7ff00000, RZ, 0xc0, !PT ;  /* 0x7ff000001113b812 */ /* 0x000fe200078ec0ff */
[----:B------:R-:W0:Y:S03]  /*0b00*/  MUFU.RCP64H R23, R15 ;  /* 0x0000000f00177308 */ /* 0x000e260000001800 */
[----:B------:R-:W-:Y:S02]  /*0b10*/  @!P3 ISETP.GE.U32.AND P4, PT, R26, R19, PT ;  /* 0x000000131a00b20c */ /* 0x000fe40003f86070 */
[C---:B------:R-:W-:Y:S02]  /*0b20*/  SEL R19, R28.reuse, 0x63400000, !P2 ;  /* 0x634000001c137807 */ /* 0x040fe40005000000 */
[----:B------:R-:W-:-:S02]  /*0b30*/  @!P3 SEL R21, R28, 0x63400000, !P4 ;  /* 0x634000001c15b807 */ /* 0x000fc40006000000 */
[--C-:B------:R-:W-:Y:S02]  /*0b40*/  LOP3.LUT R19, R19, 0x800fffff, R13.reuse, 0xf8, !PT ;  /* 0x800fffff13137812 */ /* 0x100fe400078ef80d */
[----:B------:R-:W-:Y:S02]  /*0b50*/  @!P3 LOP3.LUT R21, R21, 0x80000000, R13, 0xf8, !PT ;  /* 0x800000001515b812 */ /* 0x000fe400078ef80d */
[----:B------:R-:W-:Y:S02]  /*0b60*/  @!P0 LOP3.LUT R31, R15, 0x7ff00000, RZ, 0xc0, !PT ;  /* 0x7ff000000f1f8812 */ /* 0x000fe400078ec0ff */
[----:B------:R-:W-:-:S06]  /*0b70*/  @!P3 LOP3.LUT R21, R21, 0x100000, RZ, 0xfc, !PT ;  /* 0x001000001515b812 */ /* 0x000fcc00078efcff */
[----:B------:R-:W-:Y:S02]  /*0b80*/  @!P3 DFMA R18, R18, 2, -R20 ;  /* 0x400000001212b82b */ /* 0x000fe40000000814 */
[----:B0-----:R-:W-:-:S08]  /*0b90*/  DFMA R20, R22, -R14, 1 ;  /* 0x3ff000001614742b */ /* 0x001fd0000000080e */
[----:B------:R-:W-:-:S08]  /*0ba0*/  DFMA R20, R20, R20, R20 ;  /* 0x000000141414722b */ /* 0x000fd00000000014 */
[----:B------:R-:W-:-:S08]  /*0bb0*/  DFMA R20, R22, R20, R22 ;  /* 0x000000141614722b */ /* 0x000fd00000000016 */
[----:B------:R-:W-:-:S08]  /*0bc0*/  DFMA R22, R20, -R14, 1 ;  /* 0x3ff000001416742b */ /* 0x000fd0000000080e */
[----:B------:R-:W-:-:S08]  /*0bd0*/  DFMA R20, R20, R22, R20 ;  /* 0x000000161414722b */ /* 0x000fd00000000014 */
[----:B------:R-:W-:-:S08]  /*0be0*/  DMUL R22, R20, R18 ;  /* 0x0000001214167228 */ /* 0x000fd00000000000 */
[----:B------:R-:W-:-:S08]  /*0bf0*/  DFMA R24, R22, -R14, R18 ;  /* 0x8000000e1618722b */ /* 0x000fd00000000012 */
[----:B------:R-:W-:Y:S01]  /*0c00*/  DFMA R24, R20, R24, R22 ;  /* 0x000000181418722b */ /* 0x000fe20000000016 */
[----:B------:R-:W-:Y:S01]  /*0c10*/  IMAD.MOV.U32 R22, RZ, RZ, R26 ;  /* 0x000000ffff167224 */ /* 0x000fe200078e001a */
[----:B------:R-:W-:-:S05]  /*0c20*/  @!P3 LOP3.LUT R22, R19, 0x7ff00000, RZ, 0xc0, !PT ;  /* 0x7ff000001316b812 */ /* 0x000fca00078ec0ff */
[----:B------:R-:W-:-:S05]  /*0c30*/  VIADD R20, R22, 0xffffffff ;  /* 0xffffffff16147836 */ /* 0x000fca0000000000 */
[----:B------:R-:W-:Y:S01]  /*0c40*/  ISETP.GT.U32.AND P0, PT, R20, 0x7feffffe, PT ;  /* 0x7feffffe1400780c */ /* 0x000fe20003f04070 */
[----:B------:R-:W-:-:S05]  /*0c50*/  VIADD R20, R31, 0xffffffff ;  /* 0xffffffff1f147836 */ /* 0x000fca0000000000 */
[----:B------:R-:W-:-:S13]  /*0c60*/  ISETP.GT.U32.OR P0, PT, R20, 0x7feffffe, P0 ;  /* 0x7feffffe1400780c */ /* 0x000fda0000704470 */
[----:B------:R-:W-:Y:S05]  /*0c70*/  @P0 BRA `(.L_x_9) ;  /* 0x00000000006c0947 */ /* 0x000fea0003800000 */
[----:B------:R-:W-:-:S04]  /*0c80*/  LOP3.LUT R13, R17, 0x7ff00000, RZ, 0xc0, !PT ;  /* 0x7ff00000110d7812 */ /* 0x000fc800078ec0ff */
[CC--:B------:R-:W-:Y:S02]  /*0c90*/  VIADDMNMX R12, R26.reuse, -R13.reuse, 0xb9600000, !PT ;  /* 0xb96000001a0c7446 */ /* 0x0c0fe4000780090d */
[----:B------:R-:W-:Y:S02]  /*0ca0*/  ISETP.GE.U32.AND P0, PT, R26, R13, PT ;  /* 0x0000000d1a00720c */ /* 0x000fe40003f06070 */
[----:B------:R-:W-:Y:S02]  /*0cb0*/  VIMNMX R12, PT, PT, R12, 0x46a00000, PT ;  /* 0x46a000000c0c7848 */ /* 0x000fe40003fe0100 */
[----:B------:R-:W-:-:S04]  /*0cc0*/  SEL R13, R28, 0x63400000, !P0 ;  /* 0x634000001c0d7807 */ /* 0x000fc80004000000 */
[----:B------:R-:W-:Y:S01]  /*0cd0*/  IADD3 R22, PT, PT, -R13, R12, RZ ;  /* 0x0000000c0d167210 */ /* 0x000fe20007ffe1ff */
[----:B------:R-:W-:-:S04]  /*0ce0*/  IMAD.MOV.U32 R12, RZ, RZ, RZ ;  /* 0x000000ffff0c7224 */ /* 0x000fc800078e00ff */
[----:B------:R-:W-:-:S06]  /*0cf0*/  VIADD R13, R22, 0x7fe00000 ;  /* 0x7fe00000160d7836 */ /* 0x000fcc0000000000 */
[----:B------:R-:W-:-:S10]  /*0d00*/  DMUL R20, R24, R12 ;  /* 0x0000000c18147228 */ /* 0x000fd40000000000 */
[----:B------:R-:W-:-:S13]  /*0d10*/  FSETP.GTU.AND P0, PT, |R21|, 1.469367938527859385e-39, PT ;  /* 0x001000001500780b */ /* 0x000fda0003f0c200 */
[----:B------:R-:W-:Y:S05]  /*0d20*/  @P0 BRA `(.L_x_10) ;  /* 0x0000000000940947 */ /* 0x000fea0003800000 */
[----:B------:R-:W-:Y:S01]  /*0d30*/  DFMA R14, R24, -R14, R18 ;  /* 0x8000000e180e722b */ /* 0x000fe20000000012 */
[----:B------:R-:W-:-:S09]  /*0d40*/  IMAD.MOV.U32 R12, RZ, RZ, RZ ;  /* 0x000000ffff0c7224 */ /* 0x000fd200078e00ff */
[C---:B------:R-:W-:Y:S02]  /*0d50*/  FSETP.NEU.AND P0, PT, R15.reuse, RZ, PT ;  /* 0x000000ff0f00720b */ /* 0x040fe40003f0d000 */
[----:B------:R-:W-:-:S04]  /*0d60*/  LOP3.LUT R17, R15, 0x80000000, R17, 0x48, !PT ;  /* 0x800000000f117812 */ /* 0x000fc800078e4811 */
[----:B------:R-:W-:-:S07]  /*0d70*/  LOP3.LUT R13, R17, R13, RZ, 0xfc, !PT ;  /* 0x0000000d110d7212 */ /* 0x000fce00078efcff */
[----:B------:R-:W-:Y:S05]  /*0d80*/  @!P0 BRA `(.L_x_10) ;  /* 0x00000000007c8947 */ /* 0x000fea0003800000 */
[----:B------:R-:W-:Y:S01]  /*0d90*/  IMAD.MOV R15, RZ, RZ, -R22 ;  /* 0x000000ffff0f7224 */ /* 0x000fe200078e0a16 */
[----:B------:R-:W-:Y:S01]  /*0da0*/  DMUL.RP R12, R24, R12 ;  /* 0x0000000c180c7228 */ /* 0x000fe20000008000 */
[----:B------:R-:W-:-:S06]  /*0db0*/  IMAD.MOV.U32 R14, RZ, RZ, RZ ;  /* 0x000000ffff0e7224 */ /* 0x000fcc00078e00ff */
[----:B------:R-:W-:-:S03]  /*0dc0*/  DFMA R14, R20, -R14, R24 ;  /* 0x8000000e140e722b */ /* 0x000fc60000000018 */
[----:B------:R-:W-:-:S03]  /*0dd0*/  LOP3.LUT R17, R13, R17, RZ, 0x3c, !PT ;  /* 0x000000110d117212 */ /* 0x000fc600078e3cff */
[----:B------:R-:W-:-:S04]  /*0de0*/  IADD3 R14, PT, PT, -R22, -0x43300000, RZ ;  /* 0xbcd00000160e7810 */ /* 0x000fc80007ffe1ff */
[----:B------:R-:W-:-:S04]  /*0df0*/  FSETP.NEU.AND P0, PT, |R15|, R14, PT ;  /* 0x0000000e0f00720b */ /* 0x000fc80003f0d200 */
[----:B------:R-:W-:Y:S02]  /*0e00*/  FSEL R20, R12, R20, !P0 ;  /* 0x000000140c147208 */ /* 0x000fe40004000000 */
[----:B------:R-:W-:Y:S01]  /*0e10*/  FSEL R21, R17, R21, !P0 ;  /* 0x0000001511157208 */ /* 0x000fe20004000000 */
[----:B------:R-:W-:Y:S06]  /*0e20*/  BRA `(.L_x_10) ;  /* 0x0000000000547947 */ /* 0x000fec0003800000 */
.L_x_9:
[----:B------:R-:W-:-:S14]  /*0e30*/  DSETP.NAN.AND P0, PT, R12, R12, PT ;  /* 0x0000000c0c00722a */ /* 0x000fdc0003f08000 */
[----:B------:R-:W-:Y:S05]  /*0e40*/  @P0 BRA `(.L_x_11) ;  /* 0x0000000000440947 */ /* 0x000fea0003800000 */
[----:B------:R-:W-:-:S14]  /*0e50*/  DSETP.NAN.AND P0, PT, R16, R16, PT ;  /* 0x000000101000722a */ /* 0x000fdc0003f08000 */
[----:B------:R-:W-:Y:S05]  /*0e60*/  @P0 BRA `(.L_x_12) ;  /* 0x0000000000300947 */ /* 0x000fea0003800000 */
[----:B------:R-:W-:Y:S01]  /*0e70*/  ISETP.NE.AND P0, PT, R22, R31, PT ;  /* 0x0000001f1600720c */ /* 0x000fe20003f05270 */
[----:B------:R-:W-:Y:S02]  /*0e80*/  IMAD.MOV.U32 R20, RZ, RZ, 0x0 ;  /* 0x00000000ff147424 */ /* 0x000fe400078e00ff */
[----:B------:R-:W-:-:S10]  /*0e90*/  IMAD.MOV.U32 R21, RZ, RZ, -0x80000 ;  /* 0xfff80000ff157424 */ /* 0x000fd400078e00ff */
[----:B------:R-:W-:Y:S05]  /*0ea0*/  @!P0 BRA `(.L_x_10) ;  /* 0x0000000000348947 */ /* 0x000fea0003800000 */
[----:B------:R-:W-:Y:S02]  /*0eb0*/  ISETP.NE.AND P0, PT, R22, 0x7ff00000, PT ;  /* 0x7ff000001600780c */ /* 0x000fe40003f05270 */
[----:B------:R-:W-:Y:S02]  /*0ec0*/  LOP3.LUT R21, R13, 0x80000000, R17, 0x48, !PT ;  /* 0x800000000d157812 */ /* 0x000fe400078e4811 */
[----:B------:R-:W-:-:S13]  /*0ed0*/  ISETP.EQ.OR P0, PT, R31, RZ, !P0 ;  /* 0x000000ff1f00720c */ /* 0x000fda0004702670 */
[----:B------:R-:W-:Y:S02]  /*0ee0*/  @P0 LOP3.LUT R12, R21, 0x7ff00000, RZ, 0xfc, !PT ;  /* 0x7ff00000150c0812 */ /* 0x000fe400078efcff */
[----:B------:R-:W-:Y:S01]  /*0ef0*/  @!P0 MOV R20, RZ ;  /* 0x000000ff00148202 */ /* 0x000fe20000000f00 */
[----:B------:R-:W-:Y:S02]  /*0f00*/  @P0 IMAD.MOV.U32 R20, RZ, RZ, RZ ;  /* 0x000000ffff140224 */ /* 0x000fe400078e00ff */
[----:B------:R-:W-:Y:S01]  /*0f10*/  @P0 IMAD.MOV.U32 R21, RZ, RZ, R12 ;  /* 0x000000ffff150224 */ /* 0x000fe200078e000c */
[----:B------:R-:W-:Y:S06]  /*0f20*/  BRA `(.L_x_10) ;  /* 0x0000000000147947 */ /* 0x000fec0003800000 */
.L_x_12:
[----:B------:R-:W-:Y:S01]  /*0f30*/  LOP3.LUT R21, R17, 0x80000, RZ, 0xfc, !PT ;  /* 0x0008000011157812 */ /* 0x000fe200078efcff */
[----:B------:R-:W-:Y:S01]  /*0f40*/  IMAD.MOV.U32 R20, RZ, RZ, R16 ;  /* 0x000000ffff147224 */ /* 0x000fe200078e0010 */
[----:B------:R-:W-:Y:S06]  /*0f50*/  BRA `(.L_x_10) ;  /* 0x0000000000087947 */ /* 0x000fec0003800000 */
.L_x_11:
[----:B------:R-:W-:Y:S01]  /*0f60*/  LOP3.LUT R21, R13, 0x80000, RZ, 0xfc, !PT ;  /* 0x000800000d157812 */ /* 0x000fe200078efcff */
[----:B------:R-:W-:-:S07]  /*0f70*/  IMAD.MOV.U32 R20, RZ, RZ, R12 ;  /* 0x000000ffff147224 */ /* 0x000fce00078e000c */
.L_x_10:
[----:B------:R-:W-:Y:S05]  /*0f80*/  BSYNC.RECONVERGENT B1 ;  /* 0x0000000000017941 */ /* 0x000fea0003800200 */
.L_x_8:
[----:B------:R-:W-:Y:S02]  /*0f90*/  IMAD.MOV.U32 R12, RZ, RZ, R0 ;  /* 0x000000ffff0c7224 */ /* 0x000fe400078e0000 */
[----:B------:R-:W-:-:S04]  /*0fa0*/  IMAD.MOV.U32 R13, RZ, RZ, 0x0 ;  /* 0x00000000ff0d7424 */ /* 0x000fc800078e00ff */
[----:B------:R-:W-:Y:S05]  /*0fb0*/  RET.REL.NODEC R12 `(_Z6kernelPdii) ;  /* 0xfffffff00c107950 */ /* 0x000fea0003c3ffff */
.L_x_13:
[----:B------:R-:W-:-:S00]  /*0fc0*/  BRA `(.L_x_13) ;  /* 0xfffffffc00fc7947 */ /* 0x000fc0000383ffff */
[----:B------:R-:W-:-:S00]  /*0fd0*/  NOP ;  /* 0x0000000000007918 */ /* 0x000fc00000000000 */
        /* <DEDUP_REMOVED lines=10> */
.L_x_14:


//--------------------- .nv.shared.reserved.0     --------------------------
	.section	.nv.shared.reserved.0,"aw",@nobits
	.weak		__nv_reservedSMEM_offset_0_alias
	.size		__nv_reservedSMEM_offset_0_alias, 0, 64
	.other		__nv_reservedSMEM_offset_0_alias,@"STO_CUDA_RESERVED_SHARED STV_DEFAULT"
__nv_reservedSMEM_offset_0_alias:
	.zero		0
	.zero		64


//--------------------- .nv.constant0._Z6kernelPdii --------------------------
	.section	.nv.constant0._Z6kernelPdii,"a",@progbits
	.sectionflags	@""
	.align	4
.nv.constant0._Z6kernelPdii:
	.zero		912


//--------------------- SYMBOLS --------------------------

	.type		.nv.reservedSmem.offset0,@object
	.size		.nv.reservedSmem.offset0,0x4
